//
// Generated by NVIDIA NVVM Compiler
//
// Compiler Build ID: CL-36424714
// Cuda compilation tools, release 13.0, V13.0.88
// Based on NVVM 20.0.0
//

.version 9.0
.target sm_100
.address_size 64

	// .globl	_Z12simpleKernelv
.extern .func  (.param .b32 func_retval0) vprintf
(
	.param .b64 vprintf_param_0,
	.param .b64 vprintf_param_1
)
;
.global .align 1 .b8 $str[35] = {83, 105, 109, 112, 108, 101, 32, 107, 101, 114, 110, 101, 108, 32, 101, 120, 101, 99, 117, 116, 101, 100, 32, 111, 110, 32, 100, 101, 118, 105, 99, 101, 46, 10};

.visible .entry _Z12simpleKernelv()
{
	.reg .b32 	%r<3>;
	.reg .b64 	%rd<3>;

	mov.u64 	%rd1, $str;
	cvta.global.u64 	%rd2, %rd1;
	{ // callseq 0, 0
	.param .b64 param0;
	st.param.b64 	[param0], %rd2;
	.param .b64 param1;
	st.param.b64 	[param1], 0;
	.param .b32 retval0;
	call.uni (retval0), 
	vprintf, 
	(
	param0, 
	param1
	);
	ld.param.b32 	%r1, [retval0];
	} // callseq 0
	ret;

}


// ===== COMPILED SASS (sm_100) =====

	.target	sm_100

	.elftype	@"ET_EXEC"


//--------------------- .note.nv.tkinfo           --------------------------
	.section	.note.nv.tkinfo,"",@"SHT_NOTE"
	.sectionflags	@"SHF_NOTE_NV_TKINFO"
	.tkinfo
        /*0018*/ 	.word	0x00000002
        /*0030*/ 	.string	""
        /*0030*/ 	.string	"ptxas"
        /*0030*/ 	.string	"Cuda compilation tools, release 13.0, V13.0.88"
        /*0030*/ 	.string	"Build cuda_13.0.r13.0/compiler.36424714_0"
        /*0030*/ 	.string	"-arch sm_100 -m 64 "



//--------------------- .note.nv.cuinfo           --------------------------
	.section	.note.nv.cuinfo,"",@"SHT_NOTE"
	.sectionflags	@"SHF_NOTE_NV_CUINFO"
        /*0018*/ 	.short	0x0002
        /*001a*/ 	.short	0x0064
        /*001c*/ 	.short	0x0082
	.zero		2


//--------------------- .nv.info                  --------------------------
	.section	.nv.info,"",@"SHT_CUDA_INFO"
	.align	4


	//----- nvinfo : EIATTR_REGCOUNT
	.align		4
        /*0000*/ 	.byte	0x04, 0x2f
        /*0002*/ 	.short	(.L_2 - .L_1)
	.align		4
.L_1:
        /*0004*/ 	.word	index@(_Z12simpleKernelv)
        /*0008*/ 	.word	0x00000018


	//----- nvinfo : EIATTR_FRAME_SIZE
	.align		4
.L_2:
        /*000c*/ 	.byte	0x04, 0x11
        /*000e*/ 	.short	(.L_4 - .L_3)
	.align		4
.L_3:
        /*0010*/ 	.word	index@(_Z12simpleKernelv)
        /*0014*/ 	.word	0x00000000


	//----- nvinfo : EIATTR_MIN_STACK_SIZE
	.align		4
.L_4:
        /*0018*/ 	.byte	0x04, 0x12
        /*001a*/ 	.short	(.L_6 - .L_5)
	.align		4
.L_5:
        /*001c*/ 	.word	index@(_Z12simpleKernelv)
        /*0020*/ 	.word	0x00000000
.L_6:


//--------------------- .nv.compat                --------------------------
	.section	.nv.compat,"",@"SHT_CUDA_COMPAT_INFO"
	.align	4
        /*0000*/ 	.byte	0x02, 0x09, 0x00, 0x00, 0x02, 0x02, 0x01, 0x00, 0x02, 0x05, 0x05, 0x00, 0x03, 0x07, 0x01, 0x01
        /*0010*/ 	.byte	0x02, 0x03, 0x00, 0x00, 0x02, 0x06, 0x01, 0x00, 0x04, 0x0b, 0x08, 0x00, 0x09, 0x00, 0x00, 0x00
        /*0020*/ 	.byte	0x00, 0x00, 0x00, 0x00


//--------------------- .nv.info._Z12simpleKernelv --------------------------
	.section	.nv.info._Z12simpleKernelv,"",@"SHT_CUDA_INFO"
	.sectionflags	@""
	.align	4


	//----- nvinfo : EIATTR_CUDA_API_VERSION
	.align		4
        /*0000*/ 	.byte	0x04, 0x37
        /*0002*/ 	.short	(.L_8 - .L_7)
.L_7:
        /*0004*/ 	.word	0x00000082


	//----- nvinfo : EIATTR_SPARSE_MMA_MASK
	.align		4
.L_8:
        /*0008*/ 	.byte	0x03, 0x50
        /*000a*/ 	.short	0x0000


	//----- nvinfo : EIATTR_MAXREG_COUNT
	.align		4
        /*000c*/ 	.byte	0x03, 0x1b
        /*000e*/ 	.short	0x00ff


	//----- nvinfo : EIATTR_EXTERNS
	.align		4
        /*0010*/ 	.byte	0x04, 0x0f
        /*0012*/ 	.short	(.L_10 - .L_9)


	//   ....[0]....
	.align		4
.L_9:
        /*0014*/ 	.word	index@(vprintf)


	//----- nvinfo : EIATTR_MERCURY_ISA_VERSION
	.align		4
.L_10:
        /*0018*/ 	.byte	0x03, 0x5f
        /*001a*/ 	.short	0x0101


	//----- nvinfo : EIATTR_VRC_CTA_INIT_COUNT
	.align		4
        /*001c*/ 	.byte	0x02, 0x4a
	.zero		1
	.zero		1


	//----- nvinfo : EIATTR_SYSCALL_OFFSETS
	.align		4
        /*0020*/ 	.byte	0x04, 0x46
        /*0022*/ 	.short	(.L_12 - .L_11)


	//   ....[0]....
.L_11:
        /*0024*/ 	.word	0x00000080


	//----- nvinfo : EIATTR_EXIT_INSTR_OFFSETS
	.align		4
.L_12:
        /*0028*/ 	.byte	0x04, 0x1c
        /*002a*/ 	.short	(.L_14 - .L_13)


	//   ....[0]....
.L_13:
        /*002c*/ 	.word	0x00000090


	//----- nvinfo : EIATTR_SW_WAR
	.align		4
.L_14:
        /*0030*/ 	.byte	0x04, 0x36
        /*0032*/ 	.short	(.L_16 - .L_15)
.L_15:
        /*0034*/ 	.word	0x00000008
.L_16:


//--------------------- .nv.callgraph             --------------------------
	.section	.nv.callgraph,"",@"SHT_CUDA_CALLGRAPH"
	.align	4
	.sectionentsize	8
	.align		4
        /*0000*/ 	.word	0x00000000
	.align		4
        /*0004*/ 	.word	0xffffffff
	.align		4
        /*0008*/ 	.word	index@(_Z12simpleKernelv)
	.align		4
        /*000c*/ 	.word	index@(vprintf)
	.align		4
        /*0010*/ 	.word	0x00000000
	.align		4
        /*0014*/ 	.word	0xfffffffe
	.align		4
        /*0018*/ 	.word	0x00000000
	.align		4
        /*001c*/ 	.word	0xfffffffd
	.align		4
        /*0020*/ 	.word	0x00000000
	.align		4
        /*0024*/ 	.word	0xfffffffc


//--------------------- .nv.constant4             --------------------------
	.section	.nv.constant4,"a",@progbits
	.align	8
	.align		8
.nv.constant4:
        /*0000*/ 	.dword	vprintf
	.align		8
        /*0008*/ 	.dword	$str


//--------------------- .text._Z12simpleKernelv   --------------------------
	.section	.text._Z12simpleKernelv,"ax",@progbits
	.align	128
        .global         _Z12simpleKernelv
        .type           _Z12simpleKernelv,@function
        .size           _Z12simpleKernelv,(.L_x_2 - _Z12simpleKernelv)
        .other          _Z12simpleKernelv,@"STO_CUDA_ENTRY STV_DEFAULT"
_Z12simpleKernelv:
.text._Z12simpleKernelv:
[----:B------:R-:W0:Y:S01]  /*0000*/  LDC R1, c[0x0][0x37c] ;  /* 0x0000df00ff017b82 */ /* 0x000e220000000800 */
[----:B------:R-:W-:Y:S01]  /*0010*/  MOV R0, 0x0 ;  /* 0x0000000000007802 */ /* 0x000fe20000000f00 */
[----:B------:R-:W1:Y:S01]  /*0020*/  LDCU.64 UR4, c[0x4][0x8] ;  /* 0x01000100ff0477ac */ /* 0x000e620008000a00 */
[----:B------:R-:W-:-:S05]  /*0030*/  CS2R R6, SRZ ;  /* 0x0000000000067805 */ /* 0x000fca000001ff00 */
[----:B------:R2:W3:Y:S01]  /*0040*/  LDC.64 R2, c[0x4][R0] ;  /* 0x0100000000027b82 */ /* 0x0004e20000000a00 */
[----:B-1----:R-:W-:Y:S02]  /*0050*/  IMAD.U32 R4, RZ, RZ, UR4 ;  /* 0x00000004ff047e24 */ /* 0x002fe4000f8e00ff */
[----:B--2---:R-:W-:-:S07]  /*0060*/  IMAD.U32 R5, RZ, RZ, UR5 ;  /* 0x00000005ff057e24 */ /* 0x004fce000f8e00ff */
[----:B------:R-:W-:-:S07]  /*0070*/  LEPC R20, `(.L_x_0) ;  /* 0x000000001014794e */ /* 0x000fce0000000000 */
[----:B0--3--:R-:W-:Y:S05]  /*0080*/  CALL.ABS.NOINC R2 ;  /* 0x0000000002007343 */ /* 0x009fea0003c00000 */
.L_x_0:
[----:B------:R-:W-:Y:S05]  /*0090*/  EXIT ;  /* 0x000000000000794d */ /* 0x000fea0003800000 */
.L_x_1:
[----:B------:R-:W-:-:S00]  /*00a0*/  BRA `(.L_x_1) ;  /* 0xfffffffc00fc7947 */ /* 0x000fc0000383ffff */
[----:B------:R-:W-:-:S00]  /*00b0*/  NOP ;  /* 0x0000000000007918 */ /* 0x000fc00000000000 */
        /* <DEDUP_REMOVED lines=12> */
.L_x_2:


//--------------------- .nv.global.init           --------------------------
	.section	.nv.global.init,"aw",@progbits
.nv.global.init:
	.type		$str,@object
	.size		$str,(.L_0 - $str)
$str:
        /*0000*/ 	.byte	0x53, 0x69, 0x6d, 0x70, 0x6c, 0x65, 0x20, 0x6b, 0x65, 0x72, 0x6e, 0x65, 0x6c, 0x20, 0x65, 0x78
        /*0010*/ 	.byte	0x65, 0x63, 0x75, 0x74, 0x65, 0x64, 0x20, 0x6f, 0x6e, 0x20, 0x64, 0x65, 0x76, 0x69, 0x63, 0x65
        /*0020*/ 	.byte	0x2e, 0x0a, 0x00
.L_0:


//--------------------- .nv.shared.reserved.0     --------------------------
	.section	.nv.shared.reserved.0,"aw",@nobits
	.weak		__nv_reservedSMEM_offset_0_alias
	.size		__nv_reservedSMEM_offset_0_alias, 0, 64
	.other		__nv_reservedSMEM_offset_0_alias,@"STO_CUDA_RESERVED_SHARED STV_DEFAULT"
__nv_reservedSMEM_offset_0_alias:
	.zero		0
	.zero		64


//--------------------- .nv.constant0._Z12simpleKernelv --------------------------
	.section	.nv.constant0._Z12simpleKernelv,"a",@progbits
	.sectionflags	@""
	.align	4
.nv.constant0._Z12simpleKernelv:
	.zero		896


//--------------------- SYMBOLS --------------------------

	.type		.nv.reservedSmem.offset0,@object
	.size		.nv.reservedSmem.offset0,0x4
	.type		vprintf,@function
